	.headerflags	@"EF_CUDA_TEXMODE_UNIFIED EF_CUDA_64BIT_ADDRESS EF_CUDA_ACCELERATORS EF_CUDA_SM90 EF_CUDA_VIRTUAL_SM(EF_CUDA_SM90)"
	.elftype	@"ET_EXEC"


//--------------------- .nv.info                  --------------------------
	.section	.nv.info,"",@"SHT_CUDA_INFO"
	.align	4


	//----- nvinfo : EIATTR_REGCOUNT
	.align		4
        /*0000*/ 	.byte	0x04, 0x2f
        /*0002*/ 	.short	(.L_1 - .L_0)
	.align		4
.L_0:
        /*0004*/ 	.word	index@(triton_poi_fused_convolution_div_max_pool2d_with_indices_relu_sub_37)
        /*0008*/ 	.word	0x00000012


	//----- nvinfo : EIATTR_MIN_STACK_SIZE
	.align		4
.L_1:
        /*000c*/ 	.byte	0x04, 0x12
        /*000e*/ 	.short	(.L_3 - .L_2)
	.align		4
.L_2:
        /*0010*/ 	.word	index@(triton_poi_fused_convolution_div_max_pool2d_with_indices_relu_sub_37)
        /*0014*/ 	.word	0x00000000


	//----- nvinfo : EIATTR_FRAME_SIZE
	.align		4
.L_3:
        /*0018*/ 	.byte	0x04, 0x11
        /*001a*/ 	.short	(.L_5 - .L_4)
	.align		4
.L_4:
        /*001c*/ 	.word	index@(triton_poi_fused_convolution_div_max_pool2d_with_indices_relu_sub_37)
        /*0020*/ 	.word	0x00000000


	//----- nvinfo : EIATTR_MIN_STACK_SIZE
	.align		4
.L_5:
        /*0024*/ 	.byte	0x04, 0x12
        /*0026*/ 	.short	(.L_7 - .L_6)
	.align		4
.L_6:
        /*0028*/ 	.word	index@(triton_poi_fused_convolution_div_max_pool2d_with_indices_relu_sub_37)
        /*002c*/ 	.word	0x00000000
.L_7:


//--------------------- .nv.info.triton_poi_fused_convolution_div_max_pool2d_with_indices_relu_sub_37 --------------------------
	.section	.nv.info.triton_poi_fused_convolution_div_max_pool2d_with_indices_relu_sub_37,"",@"SHT_CUDA_INFO"
	.sectionflags	@""
	.align	4


	//----- nvinfo : EIATTR_CUDA_API_VERSION
	.align		4
        /*0000*/ 	.byte	0x04, 0x37
        /*0002*/ 	.short	(.L_9 - .L_8)
.L_8:
        /*0004*/ 	.word	0x0000007c


	//----- nvinfo : EIATTR_KPARAM_INFO
	.align		4
.L_9:
        /*0008*/ 	.byte	0x04, 0x17
        /*000a*/ 	.short	(.L_11 - .L_10)
.L_10:
        /*000c*/ 	.word	0x00000000
        /*0010*/ 	.short	0x0002
        /*0012*/ 	.short	0x0010
        /*0014*/ 	.byte	0x00, 0xf0, 0x11, 0x00


	//----- nvinfo : EIATTR_KPARAM_INFO
	.align		4
.L_11:
        /*0018*/ 	.byte	0x04, 0x17
        /*001a*/ 	.short	(.L_13 - .L_12)
.L_12:
        /*001c*/ 	.word	0x00000000
        /*0020*/ 	.short	0x0001
        /*0022*/ 	.short	0x0008
        /*0024*/ 	.byte	0x00, 0xf4, 0x21, 0x00


	//----- nvinfo : EIATTR_KPARAM_INFO
	.align		4
.L_13:
        /*0028*/ 	.byte	0x04, 0x17
        /*002a*/ 	.short	(.L_15 - .L_14)
.L_14:
        /*002c*/ 	.word	0x00000000
        /*0030*/ 	.short	0x0000
        /*0032*/ 	.short	0x0000
        /*0034*/ 	.byte	0x00, 0xf4, 0x21, 0x00


	//----- nvinfo : EIATTR_SPARSE_MMA_MASK
	.align		4
.L_15:
        /*0038*/ 	.byte	0x03, 0x50
        /*003a*/ 	.short	0x0000


	//----- nvinfo : EIATTR_MAXREG_COUNT
	.align		4
        /*003c*/ 	.byte	0x03, 0x1b
        /*003e*/ 	.short	0x00ff


	//----- nvinfo : EIATTR_EXIT_INSTR_OFFSETS
	.align		4
        /*0040*/ 	.byte	0x04, 0x1c
        /*0042*/ 	.short	(.L_17 - .L_16)


	//   ....[0]....
.L_16:
        /*0044*/ 	.word	0x000002d0


	//----- nvinfo : EIATTR_REQNTID
	.align		4
.L_17:
        /*0048*/ 	.byte	0x04, 0x10
        /*004a*/ 	.short	(.L_19 - .L_18)
.L_18:
        /*004c*/ 	.word	0x00000080
        /*0050*/ 	.word	0x00000001
        /*0054*/ 	.word	0x00000001


	//----- nvinfo : EIATTR_CBANK_PARAM_SIZE
	.align		4
.L_19:
        /*0058*/ 	.byte	0x03, 0x19
        /*005a*/ 	.short	0x0014


	//----- nvinfo : EIATTR_PARAM_CBANK
	.align		4
        /*005c*/ 	.byte	0x04, 0x0a
        /*005e*/ 	.short	(.L_21 - .L_20)
	.align		4
.L_20:
        /*0060*/ 	.word	index@(.nv.constant0.triton_poi_fused_convolution_div_max_pool2d_with_indices_relu_sub_37)
        /*0064*/ 	.short	0x0210
        /*0066*/ 	.short	0x0014


	//----- nvinfo : EIATTR_SW_WAR
	.align		4
.L_21:
        /*0068*/ 	.byte	0x04, 0x36
        /*006a*/ 	.short	(.L_23 - .L_22)
.L_22:
        /*006c*/ 	.word	0x00000008
.L_23:


//--------------------- .nv.callgraph             --------------------------
	.section	.nv.callgraph,"",@"SHT_CUDA_CALLGRAPH"
	.align	4
	.sectionentsize	8
	.align		4
        /*0000*/ 	.word	0x00000000
	.align		4
        /*0004*/ 	.word	0xffffffff
	.align		4
        /*0008*/ 	.word	0x00000000
	.align		4
        /*000c*/ 	.word	0xfffffffe
	.align		4
        /*0010*/ 	.word	0x00000000
	.align		4
        /*0014*/ 	.word	0xfffffffd
	.align		4
        /*0018*/ 	.word	0x00000000
	.align		4
        /*001c*/ 	.word	0xfffffffc


//--------------------- .text.triton_poi_fused_convolution_div_max_pool2d_with_indices_relu_sub_37 --------------------------
	.section	.text.triton_poi_fused_convolution_div_max_pool2d_with_indices_relu_sub_37,"ax",@progbits
	.align	128
        .global         triton_poi_fused_convolution_div_max_pool2d_with_indices_relu_sub_37
        .type           triton_poi_fused_convolution_div_max_pool2d_with_indices_relu_sub_37,@function
        .size           triton_poi_fused_convolution_div_max_pool2d_with_indices_relu_sub_37,(.L_x_1 - triton_poi_fused_convolution_div_max_pool2d_with_indices_relu_sub_37)
        .other          triton_poi_fused_convolution_div_max_pool2d_with_indices_relu_sub_37,@"STO_CUDA_ENTRY STV_DEFAULT"
triton_poi_fused_convolution_div_max_pool2d_with_indices_relu_sub_37:
.text.triton_poi_fused_convolution_div_max_pool2d_with_indices_relu_sub_37:
[----:B------:R-:W-:Y:S01]  /*0000*/  LDC R1, c[0x0][0x28] ;  /* 0x00000a00ff017b82 */ /* 0x000fe20000000800 */
[----:B------:R-:W1:Y:S07]  /*0010*/  S2R R0, SR_TID.X ;  /* 0x0000000000007919 */ /* 0x000e6e0000002100 */
[----:B------:R-:W2:Y:S01]  /*0020*/  LDC.64 R4, c[0x0][0x218] ;  /* 0x00008600ff047b82 */ /* 0x000ea20000000a00 */
[----:B------:R-:W-:Y:S01]  /*0030*/  ULDC.64 UR4, c[0x0][0x208] ;  /* 0x0000820000047ab9 */ /* 0x000fe20000000a00 */
[----:B------:R-:W3:Y:S06]  /*0040*/  S2R R7, SR_CTAID.X ;  /* 0x0000000000077919 */ /* 0x000eec0000002500 */
[----:B------:R-:W4:Y:S01]  /*0050*/  LDC.64 R2, c[0x0][0x210] ;  /* 0x00008400ff027b82 */ /* 0x000f220000000a00 */
[----:B-1----:R-:W-:Y:S01]  /*0060*/  IMAD.SHL.U32 R0, R0, 0x4, RZ ;  /* 0x0000000400007824 */ /* 0x002fe200078e00ff */
[----:B---3--:R-:W-:-:S04]  /*0070*/  SHF.R.S32.HI R6, RZ, 0x15, R7 ;  /* 0x00000015ff067819 */ /* 0x008fc80000011407 */
[----:B------:R-:W-:-:S05]  /*0080*/  LOP3.LUT R0, R0, 0x1fc, RZ, 0xc0, !PT ;  /* 0x000001fc00007812 */ /* 0x000fca00078ec0ff */
[----:B------:R-:W-:Y:S01]  /*0090*/  IMAD R7, R7, 0x400, R0 ;  /* 0x0000040007077824 */ /* 0x000fe200078e0200 */
[----:B------:R-:W-:-:S03]  /*00a0*/  SGXT R0, R6, 0x1 ;  /* 0x000000010600781a */ /* 0x000fc60000000200 */
[----:B----4-:R-:W-:Y:S01]  /*00b0*/  IMAD.WIDE R2, R7, 0x4, R2 ;  /* 0x0000000407027825 */ /* 0x010fe200078e0202 */
[----:B------:R-:W-:-:S04]  /*00c0*/  LEA.HI R0, R0, R7, RZ, 0x9 ;  /* 0x0000000700007211 */ /* 0x000fc800078f48ff */
[----:B------:R-:W-:Y:S01]  /*00d0*/  LOP3.LUT R0, R0, 0xfffffe00, RZ, 0xc0, !PT ;  /* 0xfffffe0000007812 */ /* 0x000fe200078ec0ff */
[----:B------:R-:W3:Y:S04]  /*00e0*/  LDG.E.128 R12, desc[UR4][R2.64+0x800] ;  /* 0x00080004020c7981 */ /* 0x000ee8000c1e1d00 */
[----:B------:R-:W-:-:S04]  /*00f0*/  IMAD.IADD R9, R7, 0x1, -R0 ;  /* 0x0000000107097824 */ /* 0x000fc800078e0a00 */
[----:B--2---:R-:W-:Y:S02]  /*0100*/  IMAD.WIDE R4, R9, 0x4, R4 ;  /* 0x0000000409047825 */ /* 0x004fe400078e0204 */
[----:B------:R-:W2:Y:S04]  /*0110*/  LDG.E.128 R8, desc[UR4][R2.64] ;  /* 0x0000000402087981 */ /* 0x000ea8000c1e1d00 */
[----:B------:R-:W3:Y:S02]  /*0120*/  LDG.E.EL.128 R4, desc[UR4][R4.64] ;  /* 0x0000000404047981 */ /* 0x000ee4000c2e1d00 */
[CC--:B---3--:R-:W-:Y:S01]  /*0130*/  FSETP.GEU.AND P6, PT, R12.reuse, -R4.reuse, PT ;  /* 0x800000040c00720b */ /* 0x0c8fe20003fce000 */
[--C-:B------:R-:W-:Y:S01]  /*0140*/  FADD R12, R12, R4.reuse ;  /* 0x000000040c0c7221 */ /* 0x100fe20000000000 */
[C---:B--2---:R-:W-:Y:S01]  /*0150*/  FSETP.GEU.AND P2, PT, R8.reuse, -R4, PT ;  /* 0x800000040800720b */ /* 0x044fe20003f4e000 */
[----:B------:R-:W-:Y:S01]  /*0160*/  FADD R8, R8, R4 ;  /* 0x0000000408087221 */ /* 0x000fe20000000000 */
[----:B------:R-:W-:-:S02]  /*0170*/  FSETP.GEU.AND P5, PT, R13, -R5, PT ;  /* 0x800000050d00720b */ /* 0x000fc40003fae000 */
[----:B------:R-:W-:Y:S01]  /*0180*/  SEL R4, R12, RZ, P6 ;  /* 0x000000ff0c047207 */ /* 0x000fe20003000000 */
[----:B------:R-:W-:Y:S01]  /*0190*/  FADD R13, R13, R5 ;  /* 0x000000050d0d7221 */ /* 0x000fe20000000000 */
[CC--:B------:R-:W-:Y:S01]  /*01a0*/  FSETP.GEU.AND P4, PT, R14.reuse, -R6.reuse, PT ;  /* 0x800000060e00720b */ /* 0x0c0fe20003f8e000 */
[--C-:B------:R-:W-:Y:S01]  /*01b0*/  FADD R14, R14, R6.reuse ;  /* 0x000000060e0e7221 */ /* 0x100fe20000000000 */
[C---:B------:R-:W-:Y:S01]  /*01c0*/  FSETP.GEU.AND P3, PT, R15.reuse, -R7, PT ;  /* 0x800000070f00720b */ /* 0x040fe20003f6e000 */
[----:B------:R-:W-:Y:S01]  /*01d0*/  FADD R15, R15, R7 ;  /* 0x000000070f0f7221 */ /* 0x000fe20000000000 */
[C---:B------:R-:W-:Y:S01]  /*01e0*/  FSETP.GEU.AND P1, PT, R9.reuse, -R5, PT ;  /* 0x800000050900720b */ /* 0x040fe20003f2e000 */
[----:B------:R-:W-:Y:S01]  /*01f0*/  FADD R9, R9, R5 ;  /* 0x0000000509097221 */ /* 0x000fe20000000000 */
[C---:B------:R-:W-:Y:S01]  /*0200*/  FSETP.GEU.AND P0, PT, R10.reuse, -R6, PT ;  /* 0x800000060a00720b */ /* 0x040fe20003f0e000 */
[----:B------:R-:W-:Y:S01]  /*0210*/  FADD R10, R10, R6 ;  /* 0x000000060a0a7221 */ /* 0x000fe20000000000 */
[C---:B------:R-:W-:Y:S01]  /*0220*/  FSETP.GEU.AND P6, PT, R11.reuse, -R7, PT ;  /* 0x800000070b00720b */ /* 0x040fe20003fce000 */
[----:B------:R-:W-:Y:S01]  /*0230*/  FADD R11, R11, R7 ;  /* 0x000000070b0b7221 */ /* 0x000fe20000000000 */
[----:B------:R-:W-:-:S02]  /*0240*/  SEL R5, R13, RZ, P5 ;  /* 0x000000ff0d057207 */ /* 0x000fc40002800000 */
[----:B------:R-:W-:Y:S02]  /*0250*/  SEL R6, R14, RZ, P4 ;  /* 0x000000ff0e067207 */ /* 0x000fe40002000000 */
[----:B------:R-:W-:Y:S02]  /*0260*/  SEL R7, R15, RZ, P3 ;  /* 0x000000ff0f077207 */ /* 0x000fe40001800000 */
[----:B------:R-:W-:Y:S02]  /*0270*/  SEL R8, R8, RZ, P2 ;  /* 0x000000ff08087207 */ /* 0x000fe40001000000 */
[----:B------:R-:W-:Y:S02]  /*0280*/  SEL R9, R9, RZ, P1 ;  /* 0x000000ff09097207 */ /* 0x000fe40000800000 */
[----:B------:R-:W-:Y:S02]  /*0290*/  SEL R10, R10, RZ, P0 ;  /* 0x000000ff0a0a7207 */ /* 0x000fe40000000000 */
[----:B------:R-:W-:Y:S01]  /*02a0*/  SEL R11, R11, RZ, P6 ;  /* 0x000000ff0b0b7207 */ /* 0x000fe20003000000 */
[----:B------:R-:W-:Y:S04]  /*02b0*/  STG.E.128 desc[UR4][R2.64+0x800], R4 ;  /* 0x0008000402007986 */ /* 0x000fe8000c101d04 */
[----:B------:R-:W-:Y:S01]  /*02c0*/  STG.E.128 desc[UR4][R2.64], R8 ;  /* 0x0000000802007986 */ /* 0x000fe2000c101d04 */
[----:B------:R-:W-:Y:S05]  /*02d0*/  EXIT ;  /* 0x000000000000794d */ /* 0x000fea0003800000 */
.L_x_0:
[----:B------:R-:W-:-:S00]  /*02e0*/  BRA `(.L_x_0) ;  /* 0xfffffffc00fc7947 */ /* 0x000fc0000383ffff */
[----:B------:R-:W-:-:S00]  /*02f0*/  NOP ;  /* 0x0000000000007918 */ /* 0x000fc00000000000 */
        /* <DEDUP_REMOVED lines=8> */
.L_x_1:


//--------------------- .nv.constant0.triton_poi_fused_convolution_div_max_pool2d_with_indices_relu_sub_37 --------------------------
	.section	.nv.constant0.triton_poi_fused_convolution_div_max_pool2d_with_indices_relu_sub_37,"a",@progbits
	.sectionflags	@""
	.align	4
.nv.constant0.triton_poi_fused_convolution_div_max_pool2d_with_indices_relu_sub_37:
	.zero		548
